//
// Generated by NVIDIA NVVM Compiler
//
// Compiler Build ID: CL-36424714
// Cuda compilation tools, release 13.0, V13.0.88
// Based on NVVM 20.0.0
//

.version 9.0
.target sm_100
.address_size 64

	// .globl	_Z16hs_kernel_globalPjS_ij

.visible .entry _Z16hs_kernel_globalPjS_ij(
	.param .u64 .ptr .align 1 _Z16hs_kernel_globalPjS_ij_param_0,
	.param .u64 .ptr .align 1 _Z16hs_kernel_globalPjS_ij_param_1,
	.param .u32 _Z16hs_kernel_globalPjS_ij_param_2,
	.param .u32 _Z16hs_kernel_globalPjS_ij_param_3
)
{
	.reg .pred 	%p<3>;
	.reg .b32 	%r<14>;
	.reg .b64 	%rd<11>;

	ld.param.u64 	%rd2, [_Z16hs_kernel_globalPjS_ij_param_0];
	ld.param.u64 	%rd3, [_Z16hs_kernel_globalPjS_ij_param_1];
	ld.param.u32 	%r5, [_Z16hs_kernel_globalPjS_ij_param_2];
	ld.param.u32 	%r6, [_Z16hs_kernel_globalPjS_ij_param_3];
	cvta.to.global.u64 	%rd1, %rd3;
	mov.u32 	%r7, %tid.x;
	mov.u32 	%r8, %ntid.x;
	mov.u32 	%r9, %ctaid.x;
	mad.lo.s32 	%r1, %r8, %r9, %r7;
	setp.ge.u32 	%p1, %r1, %r6;
	@%p1 bra 	$L__BB0_4;
	mul.wide.s32 	%rd4, %r1, 4;
	add.s64 	%rd5, %rd1, %rd4;
	ld.global.u32 	%r2, [%rd5];
	setp.lt.s32 	%p2, %r1, %r5;
	mov.b32 	%r13, 0;
	@%p2 bra 	$L__BB0_3;
	sub.s32 	%r11, %r1, %r5;
	mul.wide.s32 	%rd6, %r11, 4;
	add.s64 	%rd7, %rd1, %rd6;
	ld.global.u32 	%r13, [%rd7];
$L__BB0_3:
	add.s32 	%r12, %r13, %r2;
	cvta.to.global.u64 	%rd8, %rd2;
	add.s64 	%rd10, %rd8, %rd4;
	st.global.u32 	[%rd10], %r12;
$L__BB0_4:
	ret;

}


// ===== COMPILED SASS (sm_100) =====

	.target	sm_100

	.elftype	@"ET_EXEC"


//--------------------- .note.nv.tkinfo           --------------------------
	.section	.note.nv.tkinfo,"",@"SHT_NOTE"
	.sectionflags	@"SHF_NOTE_NV_TKINFO"
	.tkinfo
        /*0018*/ 	.word	0x00000002
        /*0030*/ 	.string	""
        /*0030*/ 	.string	"ptxas"
        /*0030*/ 	.string	"Cuda compilation tools, release 13.0, V13.0.88"
        /*0030*/ 	.string	"Build cuda_13.0.r13.0/compiler.36424714_0"
        /*0030*/ 	.string	"-arch sm_100 -m 64 "



//--------------------- .note.nv.cuinfo           --------------------------
	.section	.note.nv.cuinfo,"",@"SHT_NOTE"
	.sectionflags	@"SHF_NOTE_NV_CUINFO"
        /*0018*/ 	.short	0x0002
        /*001a*/ 	.short	0x0064
        /*001c*/ 	.short	0x0082
	.zero		2


//--------------------- .nv.info                  --------------------------
	.section	.nv.info,"",@"SHT_CUDA_INFO"
	.align	4


	//----- nvinfo : EIATTR_REGCOUNT
	.align		4
        /*0000*/ 	.byte	0x04, 0x2f
        /*0002*/ 	.short	(.L_1 - .L_0)
	.align		4
.L_0:
        /*0004*/ 	.word	index@(_Z16hs_kernel_globalPjS_ij)
        /*0008*/ 	.word	0x0000000e


	//----- nvinfo : EIATTR_FRAME_SIZE
	.align		4
.L_1:
        /*000c*/ 	.byte	0x04, 0x11
        /*000e*/ 	.short	(.L_3 - .L_2)
	.align		4
.L_2:
        /*0010*/ 	.word	index@(_Z16hs_kernel_globalPjS_ij)
        /*0014*/ 	.word	0x00000000


	//----- nvinfo : EIATTR_MIN_STACK_SIZE
	.align		4
.L_3:
        /*0018*/ 	.byte	0x04, 0x12
        /*001a*/ 	.short	(.L_5 - .L_4)
	.align		4
.L_4:
        /*001c*/ 	.word	index@(_Z16hs_kernel_globalPjS_ij)
        /*0020*/ 	.word	0x00000000
.L_5:


//--------------------- .nv.compat                --------------------------
	.section	.nv.compat,"",@"SHT_CUDA_COMPAT_INFO"
	.align	4
        /*0000*/ 	.byte	0x02, 0x09, 0x00, 0x00, 0x02, 0x02, 0x01, 0x00, 0x02, 0x05, 0x05, 0x00, 0x03, 0x07, 0x01, 0x01
        /*0010*/ 	.byte	0x02, 0x03, 0x00, 0x00, 0x02, 0x06, 0x01, 0x00, 0x04, 0x0b, 0x08, 0x00, 0x09, 0x00, 0x00, 0x00
        /*0020*/ 	.byte	0x00, 0x00, 0x00, 0x00


//--------------------- .nv.info._Z16hs_kernel_globalPjS_ij --------------------------
	.section	.nv.info._Z16hs_kernel_globalPjS_ij,"",@"SHT_CUDA_INFO"
	.sectionflags	@""
	.align	4


	//----- nvinfo : EIATTR_CUDA_API_VERSION
	.align		4
        /*0000*/ 	.byte	0x04, 0x37
        /*0002*/ 	.short	(.L_7 - .L_6)
.L_6:
        /*0004*/ 	.word	0x00000082


	//----- nvinfo : EIATTR_KPARAM_INFO
	.align		4
.L_7:
        /*0008*/ 	.byte	0x04, 0x17
        /*000a*/ 	.short	(.L_9 - .L_8)
.L_8:
        /*000c*/ 	.word	0x00000000
        /*0010*/ 	.short	0x0003
        /*0012*/ 	.short	0x0014
        /*0014*/ 	.byte	0x00, 0xf0, 0x11, 0x00


	//----- nvinfo : EIATTR_KPARAM_INFO
	.align		4
.L_9:
        /*0018*/ 	.byte	0x04, 0x17
        /*001a*/ 	.short	(.L_11 - .L_10)
.L_10:
        /*001c*/ 	.word	0x00000000
        /*0020*/ 	.short	0x0002
        /*0022*/ 	.short	0x0010
        /*0024*/ 	.byte	0x00, 0xf0, 0x11, 0x00


	//----- nvinfo : EIATTR_KPARAM_INFO
	.align		4
.L_11:
        /*0028*/ 	.byte	0x04, 0x17
        /*002a*/ 	.short	(.L_13 - .L_12)
.L_12:
        /*002c*/ 	.word	0x00000000
        /*0030*/ 	.short	0x0001
        /*0032*/ 	.short	0x0008
        /*0034*/ 	.byte	0x00, 0xf5, 0x21, 0x00


	//----- nvinfo : EIATTR_KPARAM_INFO
	.align		4
.L_13:
        /*0038*/ 	.byte	0x04, 0x17
        /*003a*/ 	.short	(.L_15 - .L_14)
.L_14:
        /*003c*/ 	.word	0x00000000
        /*0040*/ 	.short	0x0000
        /*0042*/ 	.short	0x0000
        /*0044*/ 	.byte	0x00, 0xf5, 0x21, 0x00


	//----- nvinfo : EIATTR_SPARSE_MMA_MASK
	.align		4
.L_15:
        /*0048*/ 	.byte	0x03, 0x50
        /*004a*/ 	.short	0x0000


	//----- nvinfo : EIATTR_MAXREG_COUNT
	.align		4
        /*004c*/ 	.byte	0x03, 0x1b
        /*004e*/ 	.short	0x00ff


	//----- nvinfo : EIATTR_MERCURY_ISA_VERSION
	.align		4
        /*0050*/ 	.byte	0x03, 0x5f
        /*0052*/ 	.short	0x0101


	//----- nvinfo : EIATTR_VRC_CTA_INIT_COUNT
	.align		4
        /*0054*/ 	.byte	0x02, 0x4a
	.zero		1
	.zero		1


	//----- nvinfo : EIATTR_EXIT_INSTR_OFFSETS
	.align		4
        /*0058*/ 	.byte	0x04, 0x1c
        /*005a*/ 	.short	(.L_17 - .L_16)


	//   ....[0]....
.L_16:
        /*005c*/ 	.word	0x00000070


	//   ....[1]....
        /*0060*/ 	.word	0x00000160


	//----- nvinfo : EIATTR_CBANK_PARAM_SIZE
	.align		4
.L_17:
        /*0064*/ 	.byte	0x03, 0x19
        /*0066*/ 	.short	0x0018


	//----- nvinfo : EIATTR_PARAM_CBANK
	.align		4
        /*0068*/ 	.byte	0x04, 0x0a
        /*006a*/ 	.short	(.L_19 - .L_18)
	.align		4
.L_18:
        /*006c*/ 	.word	index@(.nv.constant0._Z16hs_kernel_globalPjS_ij)
        /*0070*/ 	.short	0x0380
        /*0072*/ 	.short	0x0018


	//----- nvinfo : EIATTR_SW_WAR
	.align		4
.L_19:
        /*0074*/ 	.byte	0x04, 0x36
        /*0076*/ 	.short	(.L_21 - .L_20)
.L_20:
        /*0078*/ 	.word	0x00000008
.L_21:


//--------------------- .nv.callgraph             --------------------------
	.section	.nv.callgraph,"",@"SHT_CUDA_CALLGRAPH"
	.align	4
	.sectionentsize	8
	.align		4
        /*0000*/ 	.word	0x00000000
	.align		4
        /*0004*/ 	.word	0xffffffff
	.align		4
        /*0008*/ 	.word	0x00000000
	.align		4
        /*000c*/ 	.word	0xfffffffe
	.align		4
        /*0010*/ 	.word	0x00000000
	.align		4
        /*0014*/ 	.word	0xfffffffd
	.align		4
        /*0018*/ 	.word	0x00000000
	.align		4
        /*001c*/ 	.word	0xfffffffc


//--------------------- .text._Z16hs_kernel_globalPjS_ij --------------------------
	.section	.text._Z16hs_kernel_globalPjS_ij,"ax",@progbits
	.align	128
        .global         _Z16hs_kernel_globalPjS_ij
        .type           _Z16hs_kernel_globalPjS_ij,@function
        .size           _Z16hs_kernel_globalPjS_ij,(.L_x_1 - _Z16hs_kernel_globalPjS_ij)
        .other          _Z16hs_kernel_globalPjS_ij,@"STO_CUDA_ENTRY STV_DEFAULT"
_Z16hs_kernel_globalPjS_ij:
.text._Z16hs_kernel_globalPjS_ij:
[----:B------:R-:W-:Y:S01]  /*0000*/  LDC R1, c[0x0][0x37c] ;  /* 0x0000df00ff017b82 */ /* 0x000fe20000000800 */
[----:B------:R-:W0:Y:S01]  /*0010*/  S2R R9, SR_TID.X ;  /* 0x0000000000097919 */ /* 0x000e220000002100 */
[----:B------:R-:W0:Y:S01]  /*0020*/  LDCU UR4, c[0x0][0x360] ;  /* 0x00006c00ff0477ac */ /* 0x000e220008000800 */
[----:B------:R-:W0:Y:S01]  /*0030*/  S2R R0, SR_CTAID.X ;  /* 0x0000000000007919 */ /* 0x000e220000002500 */
[----:B------:R-:W1:Y:S01]  /*0040*/  LDCU UR5, c[0x0][0x394] ;  /* 0x00007280ff0577ac */ /* 0x000e620008000800 */
[----:B0-----:R-:W-:-:S05]  /*0050*/  IMAD R9, R0, UR4, R9 ;  /* 0x0000000400097c24 */ /* 0x001fca000f8e0209 */
[----:B-1----:R-:W-:-:S13]  /*0060*/  ISETP.GE.U32.AND P0, PT, R9, UR5, PT ;  /* 0x0000000509007c0c */ /* 0x002fda000bf06070 */
[----:B------:R-:W-:Y:S05]  /*0070*/  @P0 EXIT ;  /* 0x000000000000094d */ /* 0x000fea0003800000 */
[----:B------:R-:W0:Y:S01]  /*0080*/  LDCU UR6, c[0x0][0x390] ;  /* 0x00007200ff0677ac */ /* 0x000e220008000800 */
[----:B------:R-:W1:Y:S01]  /*0090*/  LDC.64 R4, c[0x0][0x388] ;  /* 0x0000e200ff047b82 */ /* 0x000e620000000a00 */
[----:B------:R-:W-:Y:S01]  /*00a0*/  HFMA2 R11, -RZ, RZ, 0, 0 ;  /* 0x00000000ff0b7431 */ /* 0x000fe200000001ff */
[----:B------:R-:W2:Y:S01]  /*00b0*/  LDCU.64 UR4, c[0x0][0x358] ;  /* 0x00006b00ff0477ac */ /* 0x000ea20008000a00 */
[C---:B0-----:R-:W-:Y:S01]  /*00c0*/  ISETP.GE.AND P0, PT, R9.reuse, UR6, PT ;  /* 0x0000000609007c0c */ /* 0x041fe2000bf06270 */
[----:B-1----:R-:W-:-:S12]  /*00d0*/  IMAD.WIDE R2, R9, 0x4, R4 ;  /* 0x0000000409027825 */ /* 0x002fd800078e0204 */
[----:B------:R-:W-:Y:S01]  /*00e0*/  @P0 IADD3 R7, PT, PT, R9, -UR6, RZ ;  /* 0x8000000609070c10 */ /* 0x000fe2000fffe0ff */
[----:B--2---:R-:W2:Y:S04]  /*00f0*/  LDG.E R2, desc[UR4][R2.64] ;  /* 0x0000000402027981 */ /* 0x004ea8000c1e1900 */
[----:B------:R-:W-:Y:S02]  /*0100*/  @P0 IMAD.WIDE R4, R7, 0x4, R4 ;  /* 0x0000000407040825 */ /* 0x000fe400078e0204 */
[----:B------:R-:W0:Y:S03]  /*0110*/  LDC.64 R6, c[0x0][0x380] ;  /* 0x0000e000ff067b82 */ /* 0x000e260000000a00 */
[----:B------:R-:W2:Y:S01]  /*0120*/  @P0 LDG.E R11, desc[UR4][R4.64] ;  /* 0x00000004040b0981 */ /* 0x000ea2000c1e1900 */
[----:B0-----:R-:W-:Y:S01]  /*0130*/  IMAD.WIDE R6, R9, 0x4, R6 ;  /* 0x0000000409067825 */ /* 0x001fe200078e0206 */
[----:B--2---:R-:W-:-:S05]  /*0140*/  IADD3 R11, PT, PT, R2, R11, RZ ;  /* 0x0000000b020b7210 */ /* 0x004fca0007ffe0ff */
[----:B------:R-:W-:Y:S01]  /*0150*/  STG.E desc[UR4][R6.64], R11 ;  /* 0x0000000b06007986 */ /* 0x000fe2000c101904 */
[----:B------:R-:W-:Y:S05]  /*0160*/  EXIT ;  /* 0x000000000000794d */ /* 0x000fea0003800000 */
.L_x_0:
[----:B------:R-:W-:-:S00]  /*0170*/  BRA `(.L_x_0) ;  /* 0xfffffffc00fc7947 */ /* 0x000fc0000383ffff */
[----:B------:R-:W-:-:S00]  /*0180*/  NOP ;  /* 0x0000000000007918 */ /* 0x000fc00000000000 */
[----:B------:R-:W-:-:S00]  /*0190*/  NOP ;  /* 0x0000000000007918 */ /* 0x000fc00000000000 */
[----:B------:R-:W-:-:S00]  /*01a0*/  NOP ;  /* 0x0000000000007918 */ /* 0x000fc00000000000 */
[----:B------:R-:W-:-:S00]  /*01b0*/  NOP ;  /* 0x0000000000007918 */ /* 0x000fc00000000000 */
[----:B------:R-:W-:-:S00]  /*01c0*/  NOP ;  /* 0x0000000000007918 */ /* 0x000fc00000000000 */
[----:B------:R-:W-:-:S00]  /*01d0*/  NOP ;  /* 0x0000000000007918 */ /* 0x000fc00000000000 */
[----:B------:R-:W-:-:S00]  /*01e0*/  NOP ;  /* 0x0000000000007918 */ /* 0x000fc00000000000 */
[----:B------:R-:W-:-:S00]  /*01f0*/  NOP ;  /* 0x0000000000007918 */ /* 0x000fc00000000000 */
.L_x_1:


//--------------------- .nv.shared.reserved.0     --------------------------
	.section	.nv.shared.reserved.0,"aw",@nobits
	.weak		__nv_reservedSMEM_offset_0_alias
	.size		__nv_reservedSMEM_offset_0_alias, 0, 64
	.other		__nv_reservedSMEM_offset_0_alias,@"STO_CUDA_RESERVED_SHARED STV_DEFAULT"
__nv_reservedSMEM_offset_0_alias:
	.zero		0
	.zero		64


//--------------------- .nv.constant0._Z16hs_kernel_globalPjS_ij --------------------------
	.section	.nv.constant0._Z16hs_kernel_globalPjS_ij,"a",@progbits
	.sectionflags	@""
	.align	4
.nv.constant0._Z16hs_kernel_globalPjS_ij:
	.zero		920


//--------------------- SYMBOLS --------------------------

	.type		.nv.reservedSmem.offset0,@object
	.size		.nv.reservedSmem.offset0,0x4
